//
// Generated by NVIDIA NVVM Compiler
//
// Compiler Build ID: CL-36424714
// Cuda compilation tools, release 13.0, V13.0.88
// Based on NVVM 20.0.0
//

.version 9.0
.target sm_100
.address_size 64

	// .globl	uniform_float
.global .align 4 .b8 precalc_xorwow_matrix[102400];
.global .align 4 .b8 precalc_xorwow_offset_matrix[102400];
.global .align 4 .b8 mrg32k3aM1[2304];
.global .align 4 .b8 mrg32k3aM2[2304];
.global .align 4 .b8 mrg32k3aM1SubSeq[2016];
.global .align 4 .b8 mrg32k3aM2SubSeq[2016];
.global .align 4 .b8 mrg32k3aM1Seq[2304];
.global .align 4 .b8 mrg32k3aM2Seq[2304];
.const .align 8 .b8 __cr_lgamma_table[72];

.visible .entry uniform_float(
	.param .u32 uniform_float_param_0,
	.param .f32 uniform_float_param_1,
	.param .f32 uniform_float_param_2,
	.param .u64 .ptr .align 1 uniform_float_param_3,
	.param .u64 .ptr .align 1 uniform_float_param_4
)
{
	.reg .pred 	%p<7>;
	.reg .b32 	%r<31>;
	.reg .b32 	%f<25>;
	.reg .b64 	%rd<18>;

	ld.param.u32 	%r12, [uniform_float_param_0];
	ld.param.f32 	%f1, [uniform_float_param_1];
	ld.param.f32 	%f2, [uniform_float_param_2];
	ld.param.u64 	%rd3, [uniform_float_param_3];
	ld.param.u64 	%rd4, [uniform_float_param_4];
	cvta.to.global.u64 	%rd1, %rd4;
	cvta.to.global.u64 	%rd2, %rd3;
	mov.u32 	%r13, %nctaid.x;
	mov.u32 	%r14, %ntid.x;
	mul.lo.s32 	%r1, %r13, %r14;
	mov.u32 	%r15, %tid.x;
	mov.u32 	%r16, %ctaid.x;
	mad.lo.s32 	%r29, %r16, %r14, %r15;
	setp.ge.s32 	%p1, %r29, %r12;
	@%p1 bra 	$L__BB0_7;
	add.s32 	%r17, %r29, %r1;
	max.s32 	%r18, %r12, %r17;
	setp.lt.s32 	%p2, %r17, %r12;
	selp.u32 	%r19, 1, 0, %p2;
	add.s32 	%r20, %r17, %r19;
	sub.s32 	%r21, %r18, %r20;
	div.u32 	%r22, %r21, %r1;
	add.s32 	%r3, %r22, %r19;
	and.b32  	%r23, %r3, 3;
	setp.eq.s32 	%p3, %r23, 3;
	@%p3 bra 	$L__BB0_4;
	add.s32 	%r24, %r3, 1;
	and.b32  	%r25, %r24, 3;
	neg.s32 	%r27, %r25;
$L__BB0_3:
	.pragma "nounroll";
	mul.wide.s32 	%rd5, %r29, 4;
	add.s64 	%rd6, %rd1, %rd5;
	add.s64 	%rd7, %rd2, %rd5;
	ld.global.f32 	%f3, [%rd7];
	mov.f32 	%f4, 0f3F800000;
	sub.f32 	%f5, %f4, %f3;
	mul.f32 	%f6, %f1, %f5;
	fma.rn.f32 	%f7, %f2, %f3, %f6;
	st.global.f32 	[%rd6], %f7;
	add.s32 	%r29, %r29, %r1;
	add.s32 	%r27, %r27, 1;
	setp.ne.s32 	%p4, %r27, 0;
	@%p4 bra 	$L__BB0_3;
$L__BB0_4:
	setp.lt.u32 	%p5, %r3, 3;
	@%p5 bra 	$L__BB0_7;
	mul.wide.s32 	%rd11, %r1, 4;
	shl.b32 	%r26, %r1, 2;
$L__BB0_6:
	mul.wide.s32 	%rd8, %r29, 4;
	add.s64 	%rd9, %rd2, %rd8;
	ld.global.f32 	%f8, [%rd9];
	mov.f32 	%f9, 0f3F800000;
	sub.f32 	%f10, %f9, %f8;
	mul.f32 	%f11, %f1, %f10;
	fma.rn.f32 	%f12, %f2, %f8, %f11;
	add.s64 	%rd10, %rd1, %rd8;
	st.global.f32 	[%rd10], %f12;
	add.s64 	%rd12, %rd9, %rd11;
	ld.global.f32 	%f13, [%rd12];
	sub.f32 	%f14, %f9, %f13;
	mul.f32 	%f15, %f1, %f14;
	fma.rn.f32 	%f16, %f2, %f13, %f15;
	add.s64 	%rd13, %rd10, %rd11;
	st.global.f32 	[%rd13], %f16;
	add.s64 	%rd14, %rd12, %rd11;
	ld.global.f32 	%f17, [%rd14];
	sub.f32 	%f18, %f9, %f17;
	mul.f32 	%f19, %f1, %f18;
	fma.rn.f32 	%f20, %f2, %f17, %f19;
	add.s64 	%rd15, %rd13, %rd11;
	st.global.f32 	[%rd15], %f20;
	add.s64 	%rd16, %rd14, %rd11;
	ld.global.f32 	%f21, [%rd16];
	sub.f32 	%f22, %f9, %f21;
	mul.f32 	%f23, %f1, %f22;
	fma.rn.f32 	%f24, %f2, %f21, %f23;
	add.s64 	%rd17, %rd15, %rd11;
	st.global.f32 	[%rd17], %f24;
	add.s32 	%r29, %r26, %r29;
	setp.lt.s32 	%p6, %r29, %r12;
	@%p6 bra 	$L__BB0_6;
$L__BB0_7:
	ret;

}


// ===== COMPILED SASS (sm_100) =====

	.target	sm_100

	.elftype	@"ET_EXEC"


//--------------------- .note.nv.tkinfo           --------------------------
	.section	.note.nv.tkinfo,"",@"SHT_NOTE"
	.sectionflags	@"SHF_NOTE_NV_TKINFO"
	.tkinfo
        /*0018*/ 	.word	0x00000002
        /*0030*/ 	.string	""
        /*0030*/ 	.string	"ptxas"
        /*0030*/ 	.string	"Cuda compilation tools, release 13.0, V13.0.88"
        /*0030*/ 	.string	"Build cuda_13.0.r13.0/compiler.36424714_0"
        /*0030*/ 	.string	"-arch sm_100 -m 64 "



//--------------------- .note.nv.cuinfo           --------------------------
	.section	.note.nv.cuinfo,"",@"SHT_NOTE"
	.sectionflags	@"SHF_NOTE_NV_CUINFO"
        /*0018*/ 	.short	0x0002
        /*001a*/ 	.short	0x0064
        /*001c*/ 	.short	0x0082
	.zero		2


//--------------------- .nv.info                  --------------------------
	.section	.nv.info,"",@"SHT_CUDA_INFO"
	.align	4


	//----- nvinfo : EIATTR_REGCOUNT
	.align		4
        /*0000*/ 	.byte	0x04, 0x2f
        /*0002*/ 	.short	(.L_10 - .L_9)
	.align		4
.L_9:
        /*0004*/ 	.word	index@(uniform_float)
        /*0008*/ 	.word	0x00000018


	//----- nvinfo : EIATTR_FRAME_SIZE
	.align		4
.L_10:
        /*000c*/ 	.byte	0x04, 0x11
        /*000e*/ 	.short	(.L_12 - .L_11)
	.align		4
.L_11:
        /*0010*/ 	.word	index@(uniform_float)
        /*0014*/ 	.word	0x00000000


	//----- nvinfo : EIATTR_MIN_STACK_SIZE
	.align		4
.L_12:
        /*0018*/ 	.byte	0x04, 0x12
        /*001a*/ 	.short	(.L_14 - .L_13)
	.align		4
.L_13:
        /*001c*/ 	.word	index@(uniform_float)
        /*0020*/ 	.word	0x00000000
.L_14:


//--------------------- .nv.compat                --------------------------
	.section	.nv.compat,"",@"SHT_CUDA_COMPAT_INFO"
	.align	4
        /*0000*/ 	.byte	0x02, 0x09, 0x00, 0x00, 0x02, 0x02, 0x01, 0x00, 0x02, 0x05, 0x05, 0x00, 0x03, 0x07, 0x01, 0x01
        /*0010*/ 	.byte	0x02, 0x03, 0x00, 0x00, 0x02, 0x06, 0x01, 0x00, 0x04, 0x0b, 0x08, 0x00, 0x09, 0x00, 0x00, 0x00
        /*0020*/ 	.byte	0x00, 0x00, 0x00, 0x00


//--------------------- .nv.info.uniform_float    --------------------------
	.section	.nv.info.uniform_float,"",@"SHT_CUDA_INFO"
	.sectionflags	@""
	.align	4


	//----- nvinfo : EIATTR_CUDA_API_VERSION
	.align		4
        /*0000*/ 	.byte	0x04, 0x37
        /*0002*/ 	.short	(.L_16 - .L_15)
.L_15:
        /*0004*/ 	.word	0x00000082


	//----- nvinfo : EIATTR_KPARAM_INFO
	.align		4
.L_16:
        /*0008*/ 	.byte	0x04, 0x17
        /*000a*/ 	.short	(.L_18 - .L_17)
.L_17:
        /*000c*/ 	.word	0x00000000
        /*0010*/ 	.short	0x0004
        /*0012*/ 	.short	0x0018
        /*0014*/ 	.byte	0x00, 0xf5, 0x21, 0x00


	//----- nvinfo : EIATTR_KPARAM_INFO
	.align		4
.L_18:
        /*0018*/ 	.byte	0x04, 0x17
        /*001a*/ 	.short	(.L_20 - .L_19)
.L_19:
        /*001c*/ 	.word	0x00000000
        /*0020*/ 	.short	0x0003
        /*0022*/ 	.short	0x0010
        /*0024*/ 	.byte	0x00, 0xf5, 0x21, 0x00


	//----- nvinfo : EIATTR_KPARAM_INFO
	.align		4
.L_20:
        /*0028*/ 	.byte	0x04, 0x17
        /*002a*/ 	.short	(.L_22 - .L_21)
.L_21:
        /*002c*/ 	.word	0x00000000
        /*0030*/ 	.short	0x0002
        /*0032*/ 	.short	0x0008
        /*0034*/ 	.byte	0x00, 0xf0, 0x11, 0x00


	//----- nvinfo : EIATTR_KPARAM_INFO
	.align		4
.L_22:
        /*0038*/ 	.byte	0x04, 0x17
        /*003a*/ 	.short	(.L_24 - .L_23)
.L_23:
        /*003c*/ 	.word	0x00000000
        /*0040*/ 	.short	0x0001
        /*0042*/ 	.short	0x0004
        /*0044*/ 	.byte	0x00, 0xf0, 0x11, 0x00


	//----- nvinfo : EIATTR_KPARAM_INFO
	.align		4
.L_24:
        /*0048*/ 	.byte	0x04, 0x17
        /*004a*/ 	.short	(.L_26 - .L_25)
.L_25:
        /*004c*/ 	.word	0x00000000
        /*0050*/ 	.short	0x0000
        /*0052*/ 	.short	0x0000
        /*0054*/ 	.byte	0x00, 0xf0, 0x11, 0x00


	//----- nvinfo : EIATTR_SPARSE_MMA_MASK
	.align		4
.L_26:
        /*0058*/ 	.byte	0x03, 0x50
        /*005a*/ 	.short	0x0000


	//----- nvinfo : EIATTR_MAXREG_COUNT
	.align		4
        /*005c*/ 	.byte	0x03, 0x1b
        /*005e*/ 	.short	0x00ff


	//----- nvinfo : EIATTR_MERCURY_ISA_VERSION
	.align		4
        /*0060*/ 	.byte	0x03, 0x5f
        /*0062*/ 	.short	0x0101


	//----- nvinfo : EIATTR_VRC_CTA_INIT_COUNT
	.align		4
        /*0064*/ 	.byte	0x02, 0x4a
	.zero		1
	.zero		1


	//----- nvinfo : EIATTR_EXIT_INSTR_OFFSETS
	.align		4
        /*0068*/ 	.byte	0x04, 0x1c
        /*006a*/ 	.short	(.L_28 - .L_27)


	//   ....[0]....
.L_27:
        /*006c*/ 	.word	0x00000090


	//   ....[1]....
        /*0070*/ 	.word	0x000003f0


	//   ....[2]....
        /*0074*/ 	.word	0x000005f0


	//----- nvinfo : EIATTR_CRS_STACK_SIZE
	.align		4
.L_28:
        /*0078*/ 	.byte	0x04, 0x1e
        /*007a*/ 	.short	(.L_30 - .L_29)
.L_29:
        /*007c*/ 	.word	0x00000000


	//----- nvinfo : EIATTR_CBANK_PARAM_SIZE
	.align		4
.L_30:
        /*0080*/ 	.byte	0x03, 0x19
        /*0082*/ 	.short	0x0020


	//----- nvinfo : EIATTR_PARAM_CBANK
	.align		4
        /*0084*/ 	.byte	0x04, 0x0a
        /*0086*/ 	.short	(.L_32 - .L_31)
	.align		4
.L_31:
        /*0088*/ 	.word	index@(.nv.constant0.uniform_float)
        /*008c*/ 	.short	0x0380
        /*008e*/ 	.short	0x0020


	//----- nvinfo : EIATTR_SW_WAR
	.align		4
.L_32:
        /*0090*/ 	.byte	0x04, 0x36
        /*0092*/ 	.short	(.L_34 - .L_33)
.L_33:
        /*0094*/ 	.word	0x00000008
.L_34:


//--------------------- .nv.callgraph             --------------------------
	.section	.nv.callgraph,"",@"SHT_CUDA_CALLGRAPH"
	.align	4
	.sectionentsize	8
	.align		4
        /*0000*/ 	.word	0x00000000
	.align		4
        /*0004*/ 	.word	0xffffffff
	.align		4
        /*0008*/ 	.word	0x00000000
	.align		4
        /*000c*/ 	.word	0xfffffffe
	.align		4
        /*0010*/ 	.word	0x00000000
	.align		4
        /*0014*/ 	.word	0xfffffffd
	.align		4
        /*0018*/ 	.word	0x00000000
	.align		4
        /*001c*/ 	.word	0xfffffffc


//--------------------- .nv.constant4             --------------------------
	.section	.nv.constant4,"a",@progbits
	.align	8
	.align		8
.nv.constant4:
        /*0000*/ 	.dword	precalc_xorwow_matrix
	.align		8
        /*0008*/ 	.dword	precalc_xorwow_offset_matrix
	.align		8
        /*0010*/ 	.dword	mrg32k3aM1
	.align		8
        /*0018*/ 	.dword	mrg32k3aM2
	.align		8
        /*0020*/ 	.dword	mrg32k3aM1SubSeq
	.align		8
        /*0028*/ 	.dword	mrg32k3aM2SubSeq
	.align		8
        /*0030*/ 	.dword	mrg32k3aM1Seq
	.align		8
        /*0038*/ 	.dword	mrg32k3aM2Seq


//--------------------- .nv.constant3             --------------------------
	.section	.nv.constant3,"a",@progbits
	.align	8
.nv.constant3:
	.type		__cr_lgamma_table,@object
	.size		__cr_lgamma_table,(.L_8 - __cr_lgamma_table)
__cr_lgamma_table:
        /*0000*/ 	.byte	0x00, 0x00, 0x00, 0x00, 0x00, 0x00, 0x00, 0x00, 0x00, 0x00, 0x00, 0x00, 0x00, 0x00, 0x00, 0x00
        /*0010*/ 	.byte	0xef, 0x39, 0xfa, 0xfe, 0x42, 0x2e, 0xe6, 0x3f, 0x02, 0x20, 0x2a, 0xfa, 0x0b, 0xab, 0xfc, 0x3f
        /*0020*/ 	.byte	0xf9, 0x2c, 0x92, 0x7c, 0xa7, 0x6c, 0x09, 0x40, 0xc9, 0x79, 0x44, 0x3c, 0x64, 0x26, 0x13, 0x40
        /*0030*/ 	.byte	0xca, 0x01, 0xcf, 0x3a, 0x27, 0x51, 0x1a, 0x40, 0x30, 0xcc, 0x2d, 0xf3, 0xe1, 0x0c, 0x21, 0x40
        /*0040*/ 	.byte	0x0d, 0xb7, 0xfc, 0x82, 0x8e, 0x35, 0x25, 0x40
.L_8:


//--------------------- .text.uniform_float       --------------------------
	.section	.text.uniform_float,"ax",@progbits
	.align	128
        .global         uniform_float
        .type           uniform_float,@function
        .size           uniform_float,(.L_x_5 - uniform_float)
        .other          uniform_float,@"STO_CUDA_ENTRY STV_DEFAULT"
uniform_float:
.text.uniform_float:
[----:B------:R-:W-:Y:S01]  /*0000*/  LDC R1, c[0x0][0x37c] ;  /* 0x0000df00ff017b82 */ /* 0x000fe20000000800 */
[----:B------:R-:W0:Y:S01]  /*0010*/  S2R R7, SR_TID.X ;  /* 0x0000000000077919 */ /* 0x000e220000002100 */
[----:B------:R-:W1:Y:S06]  /*0020*/  LDCU UR4, c[0x0][0x370] ;  /* 0x00006e00ff0477ac */ /* 0x000e6c0008000800 */
[----:B------:R-:W0:Y:S01]  /*0030*/  S2UR UR5, SR_CTAID.X ;  /* 0x00000000000579c3 */ /* 0x000e220000002500 */
[----:B------:R-:W2:Y:S07]  /*0040*/  LDCU UR6, c[0x0][0x380] ;  /* 0x00007000ff0677ac */ /* 0x000eae0008000800 */
[----:B------:R-:W0:Y:S02]  /*0050*/  LDC R0, c[0x0][0x360] ;  /* 0x0000d800ff007b82 */ /* 0x000e240000000800 */
[----:B0-----:R-:W-:-:S02]  /*0060*/  IMAD R7, R0, UR5, R7 ;  /* 0x0000000500077c24 */ /* 0x001fc4000f8e0207 */
[----:B-1----:R-:W-:-:S03]  /*0070*/  IMAD R0, R0, UR4, RZ ;  /* 0x0000000400007c24 */ /* 0x002fc6000f8e02ff */
[----:B--2---:R-:W-:-:S13]  /*0080*/  ISETP.GE.AND P0, PT, R7, UR6, PT ;  /* 0x0000000607007c0c */ /* 0x004fda000bf06270 */
[----:B------:R-:W-:Y:S05]  /*0090*/  @P0 EXIT ;  /* 0x000000000000094d */ /* 0x000fea0003800000 */
[----:B------:R-:W0:Y:S01]  /*00a0*/  I2F.U32.RP R8, R0 ;  /* 0x0000000000087306 */ /* 0x000e220000209000 */
[----:B------:R-:W-:Y:S01]  /*00b0*/  IADD3 R4, PT, PT, R0, R7, RZ ;  /* 0x0000000700047210 */ /* 0x000fe20007ffe0ff */
[----:B------:R-:W1:Y:S01]  /*00c0*/  LDCU.64 UR4, c[0x0][0x358] ;  /* 0x00006b00ff0477ac */ /* 0x000e620008000a00 */
[----:B------:R-:W-:Y:S01]  /*00d0*/  IADD3 R9, PT, PT, RZ, -R0, RZ ;  /* 0x80000000ff097210 */ /* 0x000fe20007ffe0ff */
[----:B------:R-:W-:Y:S01]  /*00e0*/  BSSY.RECONVERGENT B0, `(.L_x_0) ;  /* 0x0000030000007945 */ /* 0x000fe20003800200 */
[C---:B------:R-:W-:Y:S01]  /*00f0*/  ISETP.GE.AND P0, PT, R4.reuse, UR6, PT ;  /* 0x0000000604007c0c */ /* 0x040fe2000bf06270 */
[----:B------:R-:W2:Y:S01]  /*0100*/  LDCU UR9, c[0x0][0x384] ;  /* 0x00007080ff0977ac */ /* 0x000ea20008000800 */
[----:B------:R-:W-:Y:S02]  /*0110*/  VIMNMX R5, PT, PT, R4, UR6, !PT ;  /* 0x0000000604057c48 */ /* 0x000fe4000ffe0100 */
[----:B------:R-:W-:Y:S01]  /*0120*/  SEL R6, RZ, 0x1, P0 ;  /* 0x00000001ff067807 */ /* 0x000fe20000000000 */
[----:B------:R-:W3:Y:S01]  /*0130*/  LDCU UR10, c[0x0][0x388] ;  /* 0x00007100ff0a77ac */ /* 0x000ee20008000800 */
[----:B------:R-:W-:-:S02]  /*0140*/  ISETP.NE.U32.AND P2, PT, R0, RZ, PT ;  /* 0x000000ff0000720c */ /* 0x000fc40003f45070 */
[----:B------:R-:W-:Y:S01]  /*0150*/  IADD3 R5, PT, PT, R5, -R4, -R6 ;  /* 0x8000000405057210 */ /* 0x000fe20007ffe806 */
[----:B------:R-:W4:Y:S01]  /*0160*/  LDCU UR7, c[0x0][0x384] ;  /* 0x00007080ff0777ac */ /* 0x000f220008000800 */
[----:B0-----:R-:W0:Y:S01]  /*0170*/  MUFU.RCP R8, R8 ;  /* 0x0000000800087308 */ /* 0x001e220000001000 */
[----:B------:R-:W1:Y:S01]  /*0180*/  LDCU UR8, c[0x0][0x388] ;  /* 0x00007100ff0877ac */ /* 0x000e620008000800 */
[----:B0-----:R-:W-:-:S06]  /*0190*/  IADD3 R2, PT, PT, R8, 0xffffffe, RZ ;  /* 0x0ffffffe08027810 */ /* 0x001fcc0007ffe0ff */
[----:B------:R0:W5:Y:S02]  /*01a0*/  F2I.FTZ.U32.TRUNC.NTZ R3, R2 ;  /* 0x0000000200037305 */ /* 0x000164000021f000 */
[----:B0-----:R-:W-:Y:S02]  /*01b0*/  HFMA2 R2, -RZ, RZ, 0, 0 ;  /* 0x00000000ff027431 */ /* 0x001fe400000001ff */
[----:B-----5:R-:W-:-:S04]  /*01c0*/  IMAD R9, R9, R3, RZ ;  /* 0x0000000309097224 */ /* 0x020fc800078e02ff */
[----:B------:R-:W-:-:S06]  /*01d0*/  IMAD.HI.U32 R8, R3, R9, R2 ;  /* 0x0000000903087227 */ /* 0x000fcc00078e0002 */
[----:B------:R-:W-:-:S05]  /*01e0*/  IMAD.HI.U32 R9, R8, R5, RZ ;  /* 0x0000000508097227 */ /* 0x000fca00078e00ff */
[----:B------:R-:W-:-:S05]  /*01f0*/  IADD3 R2, PT, PT, -R9, RZ, RZ ;  /* 0x000000ff09027210 */ /* 0x000fca0007ffe1ff */
[----:B------:R-:W-:Y:S02]  /*0200*/  IMAD R5, R0, R2, R5 ;  /* 0x0000000200057224 */ /* 0x000fe400078e0205 */
[----:B------:R-:W0:Y:S03]  /*0210*/  LDC.64 R2, c[0x0][0x398] ;  /* 0x0000e600ff027b82 */ /* 0x000e260000000a00 */
[----:B------:R-:W-:-:S13]  /*0220*/  ISETP.GE.U32.AND P0, PT, R5, R0, PT ;  /* 0x000000000500720c */ /* 0x000fda0003f06070 */
[----:B------:R-:W-:Y:S02]  /*0230*/  @P0 IADD3 R5, PT, PT, -R0, R5, RZ ;  /* 0x0000000500050210 */ /* 0x000fe40007ffe1ff */
[----:B------:R-:W-:Y:S02]  /*0240*/  @P0 IADD3 R9, PT, PT, R9, 0x1, RZ ;  /* 0x0000000109090810 */ /* 0x000fe40007ffe0ff */
[----:B------:R-:W-:Y:S02]  /*0250*/  ISETP.GE.U32.AND P1, PT, R5, R0, PT ;  /* 0x000000000500720c */ /* 0x000fe40003f26070 */
[----:B------:R-:W0:Y:S11]  /*0260*/  LDC.64 R4, c[0x0][0x390] ;  /* 0x0000e400ff047b82 */ /* 0x000e360000000a00 */
[----:B------:R-:W-:-:S02]  /*0270*/  @P1 IADD3 R9, PT, PT, R9, 0x1, RZ ;  /* 0x0000000109091810 */ /* 0x000fc40007ffe0ff */
[----:B------:R-:W-:-:S04]  /*0280*/  @!P2 LOP3.LUT R9, RZ, R0, RZ, 0x33, !PT ;  /* 0x00000000ff09a212 */ /* 0x000fc800078e33ff */
[----:B------:R-:W-:-:S04]  /*0290*/  IADD3 R6, PT, PT, R6, R9, RZ ;  /* 0x0000000906067210 */ /* 0x000fc80007ffe0ff */
[C---:B------:R-:W-:Y:S02]  /*02a0*/  LOP3.LUT R8, R6.reuse, 0x3, RZ, 0xc0, !PT ;  /* 0x0000000306087812 */ /* 0x040fe400078ec0ff */
[----:B------:R-:W-:Y:S02]  /*02b0*/  ISETP.GE.U32.AND P1, PT, R6, 0x3, PT ;  /* 0x000000030600780c */ /* 0x000fe40003f26070 */
[----:B------:R-:W-:-:S13]  /*02c0*/  ISETP.NE.AND P0, PT, R8, 0x3, PT ;  /* 0x000000030800780c */ /* 0x000fda0003f05270 */
[----:B-1234-:R-:W-:Y:S05]  /*02d0*/  @!P0 BRA `(.L_x_1) ;  /* 0x0000000000408947 */ /* 0x01efea0003800000 */
[----:B------:R-:W1:Y:S01]  /*02e0*/  LDC.64 R8, c[0x0][0x390] ;  /* 0x0000e400ff087b82 */ /* 0x000e620000000a00 */
[----:B------:R-:W-:-:S04]  /*02f0*/  IADD3 R6, PT, PT, R6, 0x1, RZ ;  /* 0x0000000106067810 */ /* 0x000fc80007ffe0ff */
[----:B------:R-:W-:-:S03]  /*0300*/  LOP3.LUT R6, R6, 0x3, RZ, 0xc0, !PT ;  /* 0x0000000306067812 */ /* 0x000fc600078ec0ff */
[----:B------:R-:W2:Y:S01]  /*0310*/  LDC.64 R10, c[0x0][0x398] ;  /* 0x0000e600ff0a7b82 */ /* 0x000ea20000000a00 */
[----:B------:R-:W-:-:S07]  /*0320*/  IADD3 R6, PT, PT, -R6, RZ, RZ ;  /* 0x000000ff06067210 */ /* 0x000fce0007ffe1ff */
.L_x_2:
[----:B-1----:R-:W-:-:S06]  /*0330*/  IMAD.WIDE R14, R7, 0x4, R8 ;  /* 0x00000004070e7825 */ /* 0x002fcc00078e0208 */
[----:B---3--:R-:W3:Y:S01]  /*0340*/  LDG.E R14, desc[UR4][R14.64] ;  /* 0x000000040e0e7981 */ /* 0x008ee2000c1e1900 */
[----:B------:R-:W-:-:S04]  /*0350*/  IADD3 R6, PT, PT, R6, 0x1, RZ ;  /* 0x0000000106067810 */ /* 0x000fc80007ffe0ff */
[----:B------:R-:W-:Y:S01]  /*0360*/  ISETP.NE.AND P0, PT, R6, RZ, PT ;  /* 0x000000ff0600720c */ /* 0x000fe20003f05270 */
[----:B---3--:R-:W-:-:S04]  /*0370*/  FADD R12, -R14, 1 ;  /* 0x3f8000000e0c7421 */ /* 0x008fc80000000100 */
[----:B------:R-:W-:Y:S01]  /*0380*/  FMUL R17, R12, UR7 ;  /* 0x000000070c117c20 */ /* 0x000fe20008400000 */
[----:B--2---:R-:W-:Y:S01]  /*0390*/  IMAD.WIDE R12, R7, 0x4, R10 ;  /* 0x00000004070c7825 */ /* 0x004fe200078e020a */
[----:B------:R-:W-:-:S03]  /*03a0*/  IADD3 R7, PT, PT, R0, R7, RZ ;  /* 0x0000000700077210 */ /* 0x000fc60007ffe0ff */
[----:B------:R-:W-:-:S05]  /*03b0*/  FFMA R17, R14, UR8, R17 ;  /* 0x000000080e117c23 */ /* 0x000fca0008000011 */
[----:B------:R3:W-:Y:S01]  /*03c0*/  STG.E desc[UR4][R12.64], R17 ;  /* 0x000000110c007986 */ /* 0x0007e2000c101904 */
[----:B------:R-:W-:Y:S05]  /*03d0*/  @P0 BRA `(.L_x_2) ;  /* 0xfffffffc00d40947 */ /* 0x000fea000383ffff */
.L_x_1:
[----:B------:R-:W-:Y:S05]  /*03e0*/  BSYNC.RECONVERGENT B0 ;  /* 0x0000000000007941 */ /* 0x000fea0003800200 */
.L_x_0:
[----:B------:R-:W-:Y:S05]  /*03f0*/  @!P1 EXIT ;  /* 0x000000000000994d */ /* 0x000fea0003800000 */
.L_x_3:
[----:B0--3--:R-:W-:-:S05]  /*0400*/  IMAD.WIDE R12, R7, 0x4, R4 ;  /* 0x00000004070c7825 */ /* 0x009fca00078e0204 */
[----:B--2---:R-:W2:Y:S01]  /*0410*/  LDG.E R6, desc[UR4][R12.64] ;  /* 0x000000040c067981 */ /* 0x004ea2000c1e1900 */
[----:B------:R-:W-:-:S04]  /*0420*/  IMAD.WIDE R14, R7, 0x4, R2 ;  /* 0x00000004070e7825 */ /* 0x000fc800078e0202 */
[----:B--2---:R-:W-:-:S04]  /*0430*/  FADD R8, -R6, 1 ;  /* 0x3f80000006087421 */ /* 0x004fc80000000100 */
[----:B------:R-:W-:-:S04]  /*0440*/  FMUL R9, R8, UR9 ;  /* 0x0000000908097c20 */ /* 0x000fc80008400000 */
[----:B------:R-:W-:Y:S01]  /*0450*/  FFMA R17, R6, UR10, R9 ;  /* 0x0000000a06117c23 */ /* 0x000fe20008000009 */
[----:B------:R-:W-:-:S04]  /*0460*/  IMAD.WIDE R8, R0, 0x4, R12 ;  /* 0x0000000400087825 */ /* 0x000fc800078e020c */
[----:B------:R0:W-:Y:S04]  /*0470*/  STG.E desc[UR4][R14.64], R17 ;  /* 0x000000110e007986 */ /* 0x0001e8000c101904 */
[----:B------:R-:W2:Y:S01]  /*0480*/  LDG.E R6, desc[UR4][R8.64] ;  /* 0x0000000408067981 */ /* 0x000ea2000c1e1900 */
[----:B------:R-:W-:-:S04]  /*0490*/  IMAD.WIDE R12, R0, 0x4, R8 ;  /* 0x00000004000c7825 */ /* 0x000fc800078e0208 */
[----:B--2---:R-:W-:-:S04]  /*04a0*/  FADD R10, -R6, 1 ;  /* 0x3f800000060a7421 */ /* 0x004fc80000000100 */
[----:B------:R-:W-:Y:S01]  /*04b0*/  FMUL R19, R10, UR9 ;  /* 0x000000090a137c20 */ /* 0x000fe20008400000 */
[----:B------:R-:W-:-:S04]  /*04c0*/  IMAD.WIDE R10, R0, 0x4, R14 ;  /* 0x00000004000a7825 */ /* 0x000fc800078e020e */
[----:B------:R-:W-:-:S05]  /*04d0*/  FFMA R19, R6, UR10, R19 ;  /* 0x0000000a06137c23 */ /* 0x000fca0008000013 */
[----:B------:R1:W-:Y:S04]  /*04e0*/  STG.E desc[UR4][R10.64], R19 ;  /* 0x000000130a007986 */ /* 0x0003e8000c101904 */
[----:B------:R-:W2:Y:S01]  /*04f0*/  LDG.E R6, desc[UR4][R12.64] ;  /* 0x000000040c067981 */ /* 0x000ea2000c1e1900 */
[----:B0-----:R-:W-:-:S04]  /*0500*/  IMAD.WIDE R14, R0, 0x4, R10 ;  /* 0x00000004000e7825 */ /* 0x001fc800078e020a */
[----:B------:R-:W-:-:S04]  /*0510*/  IMAD.WIDE R8, R0, 0x4, R12 ;  /* 0x0000000400087825 */ /* 0x000fc800078e020c */
[----:B--2---:R-:W-:-:S04]  /*0520*/  FADD R16, -R6, 1 ;  /* 0x3f80000006107421 */ /* 0x004fc80000000100 */
[----:B------:R-:W-:-:S04]  /*0530*/  FMUL R21, R16, UR9 ;  /* 0x0000000910157c20 */ /* 0x000fc80008400000 */
[----:B------:R-:W-:-:S05]  /*0540*/  FFMA R21, R6, UR10, R21 ;  /* 0x0000000a06157c23 */ /* 0x000fca0008000015 */
[----:B------:R2:W-:Y:S04]  /*0550*/  STG.E desc[UR4][R14.64], R21 ;  /* 0x000000150e007986 */ /* 0x0005e8000c101904 */
[----:B------:R-:W3:Y:S01]  /*0560*/  LDG.E R8, desc[UR4][R8.64] ;  /* 0x0000000408087981 */ /* 0x000ee2000c1e1900 */
[C---:B-1----:R-:W-:Y:S01]  /*0570*/  IMAD.WIDE R10, R0.reuse, 0x4, R14 ;  /* 0x00000004000a7825 */ /* 0x042fe200078e020e */
[----:B------:R-:W-:-:S04]  /*0580*/  LEA R7, R0, R7, 0x2 ;  /* 0x0000000700077211 */ /* 0x000fc800078e10ff */
[----:B------:R-:W-:Y:S01]  /*0590*/  ISETP.GE.AND P0, PT, R7, UR6, PT ;  /* 0x0000000607007c0c */ /* 0x000fe2000bf06270 */
[----:B---3--:R-:W-:-:S04]  /*05a0*/  FADD R6, -R8, 1 ;  /* 0x3f80000008067421 */ /* 0x008fc80000000100 */
[----:B------:R-:W-:-:S04]  /*05b0*/  FMUL R17, R6, UR9 ;  /* 0x0000000906117c20 */ /* 0x000fc80008400000 */
[----:B------:R-:W-:-:S05]  /*05c0*/  FFMA R17, R8, UR10, R17 ;  /* 0x0000000a08117c23 */ /* 0x000fca0008000011 */
[----:B------:R2:W-:Y:S01]  /*05d0*/  STG.E desc[UR4][R10.64], R17 ;  /* 0x000000110a007986 */ /* 0x0005e2000c101904 */
[----:B------:R-:W-:Y:S05]  /*05e0*/  @!P0 BRA `(.L_x_3) ;  /* 0xfffffffc00848947 */ /* 0x000fea000383ffff */
[----:B------:R-:W-:Y:S05]  /*05f0*/  EXIT ;  /* 0x000000000000794d */ /* 0x000fea0003800000 */
.L_x_4:
[----:B------:R-:W-:-:S00]  /*0600*/  BRA `(.L_x_4) ;  /* 0xfffffffc00fc7947 */ /* 0x000fc0000383ffff */
[----:B------:R-:W-:-:S00]  /*0610*/  NOP ;  /* 0x0000000000007918 */ /* 0x000fc00000000000 */
        /* <DEDUP_REMOVED lines=14> */
.L_x_5:


//--------------------- .nv.global.init           --------------------------
	.section	.nv.global.init,"aw",@progbits
	.align	4
.nv.global.init:
	.type		mrg32k3aM1SubSeq,@object
	.size		mrg32k3aM1SubSeq,(mrg32k3aM2SubSeq - mrg32k3aM1SubSeq)
mrg32k3aM1SubSeq:
        /*0000*/ 	.byte	0x0b, 0xcc, 0xee, 0x04, 0x73, 0x29, 0x8b, 0x6f, 0xf6, 0x53, 0x03, 0xf6, 0x23, 0xf6, 0xea, 0xda
        /* <DEDUP_REMOVED lines=125> */
	.type		mrg32k3aM2SubSeq,@object
	.size		mrg32k3aM2SubSeq,(mrg32k3aM1 - mrg32k3aM2SubSeq)
mrg32k3aM2SubSeq:
        /* <DEDUP_REMOVED lines=126> */
	.type		mrg32k3aM1,@object
	.size		mrg32k3aM1,(mrg32k3aM1Seq - mrg32k3aM1)
mrg32k3aM1:
        /* <DEDUP_REMOVED lines=144> */
	.type		mrg32k3aM1Seq,@object
	.size		mrg32k3aM1Seq,(mrg32k3aM2 - mrg32k3aM1Seq)
mrg32k3aM1Seq:
        /* <DEDUP_REMOVED lines=144> */
	.type		mrg32k3aM2,@object
	.size		mrg32k3aM2,(mrg32k3aM2Seq - mrg32k3aM2)
mrg32k3aM2:
        /* <DEDUP_REMOVED lines=144> */
	.type		mrg32k3aM2Seq,@object
	.size		mrg32k3aM2Seq,(precalc_xorwow_matrix - mrg32k3aM2Seq)
mrg32k3aM2Seq:
        /* <DEDUP_REMOVED lines=144> */
	.type		precalc_xorwow_matrix,@object
	.size		precalc_xorwow_matrix,(precalc_xorwow_offset_matrix - precalc_xorwow_matrix)
precalc_xorwow_matrix:
        /* <DEDUP_REMOVED lines=6400> */
	.type		precalc_xorwow_offset_matrix,@object
	.size		precalc_xorwow_offset_matrix,(.L_1 - precalc_xorwow_offset_matrix)
precalc_xorwow_offset_matrix:
        /* <DEDUP_REMOVED lines=6400> */
.L_1:


//--------------------- .nv.shared.reserved.0     --------------------------
	.section	.nv.shared.reserved.0,"aw",@nobits
	.weak		__nv_reservedSMEM_offset_0_alias
	.size		__nv_reservedSMEM_offset_0_alias, 0, 64
	.other		__nv_reservedSMEM_offset_0_alias,@"STO_CUDA_RESERVED_SHARED STV_DEFAULT"
__nv_reservedSMEM_offset_0_alias:
	.zero		0
	.zero		64


//--------------------- .nv.constant0.uniform_float --------------------------
	.section	.nv.constant0.uniform_float,"a",@progbits
	.sectionflags	@""
	.align	4
.nv.constant0.uniform_float:
	.zero		928


//--------------------- SYMBOLS --------------------------

	.type		.nv.reservedSmem.offset0,@object
	.size		.nv.reservedSmem.offset0,0x4
